//
// Generated by NVIDIA NVVM Compiler
//
// Compiler Build ID: CL-36424714
// Cuda compilation tools, release 13.0, V13.0.88
// Based on NVVM 20.0.0
//

.version 9.0
.target sm_100
.address_size 64

	// .globl	Thin

.visible .entry Thin(
	.param .u32 Thin_param_0,
	.param .u32 Thin_param_1,
	.param .u32 Thin_param_2,
	.param .u64 .ptr .align 1 Thin_param_3,
	.param .u64 .ptr .align 1 Thin_param_4,
	.param .u64 .ptr .align 1 Thin_param_5
)
{
	.reg .pred 	%p<51>;
	.reg .b32 	%r<59>;
	.reg .b32 	%f<31>;
	.reg .b64 	%rd<52>;
	.reg .b64 	%fd<4>;

	ld.param.u32 	%r23, [Thin_param_0];
	ld.param.u32 	%r24, [Thin_param_1];
	ld.param.u32 	%r22, [Thin_param_2];
	ld.param.u64 	%rd11, [Thin_param_3];
	ld.param.u64 	%rd12, [Thin_param_4];
	ld.param.u64 	%rd13, [Thin_param_5];
	cvta.to.global.u64 	%rd1, %rd13;
	cvta.to.global.u64 	%rd2, %rd11;
	cvta.to.global.u64 	%rd3, %rd12;
	mov.u32 	%r25, %ctaid.x;
	mov.u32 	%r26, %ntid.x;
	mov.u32 	%r27, %tid.x;
	mad.lo.s32 	%r1, %r25, %r26, %r27;
	mov.u32 	%r28, %ctaid.y;
	mov.u32 	%r29, %ntid.y;
	mov.u32 	%r30, %tid.y;
	mad.lo.s32 	%r31, %r28, %r29, %r30;
	setp.ge.s32 	%p1, %r1, %r23;
	add.s32 	%r32, %r31, 1;
	setp.ge.s32 	%p2, %r32, %r24;
	or.pred  	%p3, %p1, %p2;
	setp.eq.s32 	%p4, %r31, 0;
	or.pred  	%p5, %p4, %p3;
	setp.lt.s32 	%p6, %r22, 3;
	or.pred  	%p7, %p5, %p6;
	@%p7 bra 	$L__BB0_63;
	mad.lo.s32 	%r3, %r24, %r1, %r31;
	mul.lo.s32 	%r4, %r3, %r22;
	add.s32 	%r5, %r22, -1;
	add.s32 	%r6, %r22, 1;
	not.b32 	%r7, %r22;
	setp.eq.s32 	%p8, %r22, 3;
	mov.b32 	%r58, 1;
	@%p8 bra 	$L__BB0_43;
	and.b32  	%r35, %r22, 2147483646;
	neg.s32 	%r56, %r35;
	add.s32 	%r36, %r3, -1;
	mul.lo.s32 	%r55, %r22, %r36;
	mov.b32 	%r57, 2;
	mul.wide.s32 	%rd15, %r7, 4;
	mul.wide.s32 	%rd16, %r6, 4;
	mov.u32 	%r54, %r4;
$L__BB0_3:
	add.s32 	%r37, %r54, 1;
	mul.wide.s32 	%rd14, %r37, 4;
	add.s64 	%rd4, %rd3, %rd14;
	ld.global.f32 	%f1, [%rd4];
	add.s64 	%rd5, %rd2, %rd14;
	ld.global.f32 	%f4, [%rd5];
	cvt.f64.f32 	%fd1, %f4;
	setp.geu.f64 	%p9, %fd1, 0d3FD921FB5441C730;
	setp.leu.f64 	%p10, %fd1, 0d4005FDBBE9B98E4A;
	add.s64 	%rd6, %rd1, %rd14;
	add.s64 	%rd7, %rd4, %rd15;
	add.s64 	%rd8, %rd4, %rd16;
	and.pred  	%p11, %p9, %p10;
	@%p11 bra 	$L__BB0_8;
	ld.global.f32 	%f11, [%rd4+4];
	setp.leu.f32 	%p20, %f1, %f11;
	@%p20 bra 	$L__BB0_7;
	ld.global.f32 	%f12, [%rd4+-4];
	setp.leu.f32 	%p21, %f1, %f12;
	@%p21 bra 	$L__BB0_7;
	st.global.f32 	[%rd6], %f1;
	bra.uni 	$L__BB0_22;
$L__BB0_7:
	mov.b32 	%r42, 0;
	st.global.u32 	[%rd6], %r42;
	bra.uni 	$L__BB0_22;
$L__BB0_8:
	setp.geu.f64 	%p12, %fd1, 0d3FF2D97C7F315564;
	@%p12 bra 	$L__BB0_13;
	ld.global.f32 	%f9, [%rd8];
	setp.leu.f32 	%p18, %f1, %f9;
	@%p18 bra 	$L__BB0_12;
	ld.global.f32 	%f10, [%rd7];
	setp.leu.f32 	%p19, %f1, %f10;
	@%p19 bra 	$L__BB0_12;
	st.global.f32 	[%rd6], %f1;
	bra.uni 	$L__BB0_22;
$L__BB0_12:
	mov.b32 	%r41, 0;
	st.global.u32 	[%rd6], %r41;
	bra.uni 	$L__BB0_22;
$L__BB0_13:
	add.s32 	%r38, %r55, 1;
	mul.wide.s32 	%rd17, %r38, 4;
	add.s64 	%rd9, %rd3, %rd17;
	setp.geu.f64 	%p13, %fd1, 0d3FFF6A7A295238FC;
	@%p13 bra 	$L__BB0_18;
	mul.wide.u32 	%rd20, %r22, 4;
	add.s64 	%rd21, %rd4, %rd20;
	ld.global.f32 	%f7, [%rd21];
	setp.leu.f32 	%p16, %f1, %f7;
	@%p16 bra 	$L__BB0_17;
	ld.global.f32 	%f8, [%rd9];
	setp.leu.f32 	%p17, %f1, %f8;
	@%p17 bra 	$L__BB0_17;
	st.global.f32 	[%rd6], %f1;
	bra.uni 	$L__BB0_22;
$L__BB0_17:
	mov.b32 	%r40, 0;
	st.global.u32 	[%rd6], %r40;
	bra.uni 	$L__BB0_22;
$L__BB0_18:
	mul.wide.s32 	%rd18, %r5, 4;
	add.s64 	%rd19, %rd4, %rd18;
	ld.global.f32 	%f5, [%rd19];
	setp.leu.f32 	%p14, %f1, %f5;
	@%p14 bra 	$L__BB0_21;
	ld.global.f32 	%f6, [%rd9+4];
	setp.leu.f32 	%p15, %f1, %f6;
	@%p15 bra 	$L__BB0_21;
	st.global.f32 	[%rd6], %f1;
	bra.uni 	$L__BB0_22;
$L__BB0_21:
	mov.b32 	%r39, 0;
	st.global.u32 	[%rd6], %r39;
$L__BB0_22:
	ld.global.f32 	%f2, [%rd4+4];
	ld.global.f32 	%f13, [%rd5+4];
	cvt.f64.f32 	%fd2, %f13;
	setp.lt.f64 	%p22, %fd2, 0d3FD921FB5441C730;
	setp.gt.f64 	%p23, %fd2, 0d4005FDBBE9B98E4A;
	or.pred  	%p24, %p22, %p23;
	@%p24 bra 	$L__BB0_37;
	setp.lt.f64 	%p25, %fd2, 0d3FF2D97C7F315564;
	@%p25 bra 	$L__BB0_33;
	setp.lt.f64 	%p26, %fd2, 0d3FFF6A7A295238FC;
	@%p26 bra 	$L__BB0_29;
	ld.global.f32 	%f14, [%rd8+-4];
	setp.leu.f32 	%p27, %f2, %f14;
	@%p27 bra 	$L__BB0_27;
	ld.global.f32 	%f15, [%rd7+12];
	setp.gt.f32 	%p28, %f2, %f15;
	@%p28 bra 	$L__BB0_28;
$L__BB0_27:
	mov.b32 	%r43, 0;
	st.global.u32 	[%rd6+4], %r43;
	bra.uni 	$L__BB0_41;
$L__BB0_28:
	st.global.f32 	[%rd6+4], %f2;
	bra.uni 	$L__BB0_41;
$L__BB0_29:
	ld.global.f32 	%f16, [%rd8];
	setp.leu.f32 	%p29, %f2, %f16;
	@%p29 bra 	$L__BB0_31;
	ld.global.f32 	%f17, [%rd7+8];
	setp.gt.f32 	%p30, %f2, %f17;
	@%p30 bra 	$L__BB0_32;
$L__BB0_31:
	mov.b32 	%r44, 0;
	st.global.u32 	[%rd6+4], %r44;
	bra.uni 	$L__BB0_41;
$L__BB0_32:
	st.global.f32 	[%rd6+4], %f2;
	bra.uni 	$L__BB0_41;
$L__BB0_33:
	ld.global.f32 	%f18, [%rd8+4];
	setp.leu.f32 	%p31, %f2, %f18;
	@%p31 bra 	$L__BB0_35;
	ld.global.f32 	%f19, [%rd7+4];
	setp.gt.f32 	%p32, %f2, %f19;
	@%p32 bra 	$L__BB0_36;
$L__BB0_35:
	mov.b32 	%r45, 0;
	st.global.u32 	[%rd6+4], %r45;
	bra.uni 	$L__BB0_41;
$L__BB0_36:
	st.global.f32 	[%rd6+4], %f2;
	bra.uni 	$L__BB0_41;
$L__BB0_37:
	ld.global.f32 	%f20, [%rd4+8];
	setp.leu.f32 	%p33, %f2, %f20;
	@%p33 bra 	$L__BB0_39;
	ld.global.f32 	%f21, [%rd4];
	setp.gt.f32 	%p34, %f2, %f21;
	@%p34 bra 	$L__BB0_40;
$L__BB0_39:
	mov.b32 	%r46, 0;
	st.global.u32 	[%rd6+4], %r46;
	bra.uni 	$L__BB0_41;
$L__BB0_40:
	st.global.f32 	[%rd6+4], %f2;
$L__BB0_41:
	add.s32 	%r57, %r57, 2;
	add.s32 	%r56, %r56, 2;
	add.s32 	%r55, %r55, 2;
	add.s32 	%r54, %r54, 2;
	setp.ne.s32 	%p35, %r56, -2;
	@%p35 bra 	$L__BB0_3;
	add.s32 	%r58, %r57, -1;
$L__BB0_43:
	and.b32  	%r47, %r22, 1;
	setp.eq.b32 	%p36, %r47, 1;
	not.pred 	%p37, %p36;
	@%p37 bra 	$L__BB0_63;
	add.s32 	%r20, %r58, %r4;
	mul.wide.s32 	%rd22, %r20, 4;
	add.s64 	%rd10, %rd3, %rd22;
	ld.global.f32 	%f3, [%rd10];
	add.s64 	%rd23, %rd2, %rd22;
	ld.global.f32 	%f22, [%rd23];
	cvt.f64.f32 	%fd3, %f22;
	setp.lt.f64 	%p38, %fd3, 0d3FD921FB5441C730;
	setp.gt.f64 	%p39, %fd3, 0d4005FDBBE9B98E4A;
	or.pred  	%p40, %p38, %p39;
	@%p40 bra 	$L__BB0_59;
	setp.lt.f64 	%p41, %fd3, 0d3FF2D97C7F315564;
	@%p41 bra 	$L__BB0_55;
	setp.lt.f64 	%p42, %fd3, 0d3FFF6A7A295238FC;
	@%p42 bra 	$L__BB0_51;
	mul.wide.u32 	%rd24, %r5, 4;
	add.s64 	%rd25, %rd10, %rd24;
	ld.global.f32 	%f23, [%rd25];
	setp.leu.f32 	%p43, %f3, %f23;
	@%p43 bra 	$L__BB0_49;
	sub.s32 	%r48, %r20, %r22;
	mul.wide.s32 	%rd26, %r48, 4;
	add.s64 	%rd27, %rd3, %rd26;
	ld.global.f32 	%f24, [%rd27+4];
	setp.gt.f32 	%p44, %f3, %f24;
	@%p44 bra 	$L__BB0_50;
$L__BB0_49:
	add.s64 	%rd29, %rd1, %rd22;
	mov.b32 	%r49, 0;
	st.global.u32 	[%rd29], %r49;
	bra.uni 	$L__BB0_63;
$L__BB0_50:
	add.s64 	%rd31, %rd1, %rd22;
	st.global.f32 	[%rd31], %f3;
	bra.uni 	$L__BB0_63;
$L__BB0_51:
	mul.wide.u32 	%rd32, %r22, 4;
	add.s64 	%rd33, %rd10, %rd32;
	ld.global.f32 	%f25, [%rd33];
	setp.leu.f32 	%p45, %f3, %f25;
	@%p45 bra 	$L__BB0_53;
	sub.s32 	%r50, %r20, %r22;
	mul.wide.s32 	%rd34, %r50, 4;
	add.s64 	%rd35, %rd3, %rd34;
	ld.global.f32 	%f26, [%rd35];
	setp.gt.f32 	%p46, %f3, %f26;
	@%p46 bra 	$L__BB0_54;
$L__BB0_53:
	add.s64 	%rd37, %rd1, %rd22;
	mov.b32 	%r51, 0;
	st.global.u32 	[%rd37], %r51;
	bra.uni 	$L__BB0_63;
$L__BB0_54:
	add.s64 	%rd39, %rd1, %rd22;
	st.global.f32 	[%rd39], %f3;
	bra.uni 	$L__BB0_63;
$L__BB0_55:
	mul.wide.s32 	%rd40, %r6, 4;
	add.s64 	%rd41, %rd10, %rd40;
	ld.global.f32 	%f27, [%rd41];
	setp.leu.f32 	%p47, %f3, %f27;
	@%p47 bra 	$L__BB0_57;
	mul.wide.s32 	%rd42, %r7, 4;
	add.s64 	%rd43, %rd10, %rd42;
	ld.global.f32 	%f28, [%rd43];
	setp.gt.f32 	%p48, %f3, %f28;
	@%p48 bra 	$L__BB0_58;
$L__BB0_57:
	add.s64 	%rd45, %rd1, %rd22;
	mov.b32 	%r52, 0;
	st.global.u32 	[%rd45], %r52;
	bra.uni 	$L__BB0_63;
$L__BB0_58:
	add.s64 	%rd47, %rd1, %rd22;
	st.global.f32 	[%rd47], %f3;
	bra.uni 	$L__BB0_63;
$L__BB0_59:
	ld.global.f32 	%f29, [%rd10+4];
	setp.leu.f32 	%p49, %f3, %f29;
	@%p49 bra 	$L__BB0_61;
	ld.global.f32 	%f30, [%rd10+-4];
	setp.gt.f32 	%p50, %f3, %f30;
	@%p50 bra 	$L__BB0_62;
$L__BB0_61:
	add.s64 	%rd49, %rd1, %rd22;
	mov.b32 	%r53, 0;
	st.global.u32 	[%rd49], %r53;
	bra.uni 	$L__BB0_63;
$L__BB0_62:
	add.s64 	%rd51, %rd1, %rd22;
	st.global.f32 	[%rd51], %f3;
$L__BB0_63:
	ret;

}


// ===== COMPILED SASS (sm_100) =====

	.target	sm_100

	.elftype	@"ET_EXEC"


//--------------------- .note.nv.tkinfo           --------------------------
	.section	.note.nv.tkinfo,"",@"SHT_NOTE"
	.sectionflags	@"SHF_NOTE_NV_TKINFO"
	.tkinfo
        /*0018*/ 	.word	0x00000002
        /*0030*/ 	.string	""
        /*0030*/ 	.string	"ptxas"
        /*0030*/ 	.string	"Cuda compilation tools, release 13.0, V13.0.88"
        /*0030*/ 	.string	"Build cuda_13.0.r13.0/compiler.36424714_0"
        /*0030*/ 	.string	"-arch sm_100 -m 64 "



//--------------------- .note.nv.cuinfo           --------------------------
	.section	.note.nv.cuinfo,"",@"SHT_NOTE"
	.sectionflags	@"SHF_NOTE_NV_CUINFO"
        /*0018*/ 	.short	0x0002
        /*001a*/ 	.short	0x0064
        /*001c*/ 	.short	0x0082
	.zero		2


//--------------------- .nv.info                  --------------------------
	.section	.nv.info,"",@"SHT_CUDA_INFO"
	.align	4


	//----- nvinfo : EIATTR_REGCOUNT
	.align		4
        /*0000*/ 	.byte	0x04, 0x2f
        /*0002*/ 	.short	(.L_1 - .L_0)
	.align		4
.L_0:
        /*0004*/ 	.word	index@(Thin)
        /*0008*/ 	.word	0x00000020


	//----- nvinfo : EIATTR_FRAME_SIZE
	.align		4
.L_1:
        /*000c*/ 	.byte	0x04, 0x11
        /*000e*/ 	.short	(.L_3 - .L_2)
	.align		4
.L_2:
        /*0010*/ 	.word	index@(Thin)
        /*0014*/ 	.word	0x00000000


	//----- nvinfo : EIATTR_MIN_STACK_SIZE
	.align		4
.L_3:
        /*0018*/ 	.byte	0x04, 0x12
        /*001a*/ 	.short	(.L_5 - .L_4)
	.align		4
.L_4:
        /*001c*/ 	.word	index@(Thin)
        /*0020*/ 	.word	0x00000000
.L_5:


//--------------------- .nv.compat                --------------------------
	.section	.nv.compat,"",@"SHT_CUDA_COMPAT_INFO"
	.align	4
        /*0000*/ 	.byte	0x02, 0x09, 0x00, 0x00, 0x02, 0x02, 0x01, 0x00, 0x02, 0x05, 0x05, 0x00, 0x03, 0x07, 0x01, 0x01
        /*0010*/ 	.byte	0x02, 0x03, 0x00, 0x00, 0x02, 0x06, 0x01, 0x00, 0x04, 0x0b, 0x08, 0x00, 0x01, 0x00, 0x00, 0x00
        /*0020*/ 	.byte	0x00, 0x00, 0x00, 0x00


//--------------------- .nv.info.Thin             --------------------------
	.section	.nv.info.Thin,"",@"SHT_CUDA_INFO"
	.sectionflags	@""
	.align	4


	//----- nvinfo : EIATTR_CUDA_API_VERSION
	.align		4
        /*0000*/ 	.byte	0x04, 0x37
        /*0002*/ 	.short	(.L_7 - .L_6)
.L_6:
        /*0004*/ 	.word	0x00000082


	//----- nvinfo : EIATTR_KPARAM_INFO
	.align		4
.L_7:
        /*0008*/ 	.byte	0x04, 0x17
        /*000a*/ 	.short	(.L_9 - .L_8)
.L_8:
        /*000c*/ 	.word	0x00000000
        /*0010*/ 	.short	0x0005
        /*0012*/ 	.short	0x0020
        /*0014*/ 	.byte	0x00, 0xf5, 0x21, 0x00


	//----- nvinfo : EIATTR_KPARAM_INFO
	.align		4
.L_9:
        /*0018*/ 	.byte	0x04, 0x17
        /*001a*/ 	.short	(.L_11 - .L_10)
.L_10:
        /*001c*/ 	.word	0x00000000
        /*0020*/ 	.short	0x0004
        /*0022*/ 	.short	0x0018
        /*0024*/ 	.byte	0x00, 0xf5, 0x21, 0x00


	//----- nvinfo : EIATTR_KPARAM_INFO
	.align		4
.L_11:
        /*0028*/ 	.byte	0x04, 0x17
        /*002a*/ 	.short	(.L_13 - .L_12)
.L_12:
        /*002c*/ 	.word	0x00000000
        /*0030*/ 	.short	0x0003
        /*0032*/ 	.short	0x0010
        /*0034*/ 	.byte	0x00, 0xf5, 0x21, 0x00


	//----- nvinfo : EIATTR_KPARAM_INFO
	.align		4
.L_13:
        /*0038*/ 	.byte	0x04, 0x17
        /*003a*/ 	.short	(.L_15 - .L_14)
.L_14:
        /*003c*/ 	.word	0x00000000
        /*0040*/ 	.short	0x0002
        /*0042*/ 	.short	0x0008
        /*0044*/ 	.byte	0x00, 0xf0, 0x11, 0x00


	//----- nvinfo : EIATTR_KPARAM_INFO
	.align		4
.L_15:
        /*0048*/ 	.byte	0x04, 0x17
        /*004a*/ 	.short	(.L_17 - .L_16)
.L_16:
        /*004c*/ 	.word	0x00000000
        /*0050*/ 	.short	0x0001
        /*0052*/ 	.short	0x0004
        /*0054*/ 	.byte	0x00, 0xf0, 0x11, 0x00


	//----- nvinfo : EIATTR_KPARAM_INFO
	.align		4
.L_17:
        /*0058*/ 	.byte	0x04, 0x17
        /*005a*/ 	.short	(.L_19 - .L_18)
.L_18:
        /*005c*/ 	.word	0x00000000
        /*0060*/ 	.short	0x0000
        /*0062*/ 	.short	0x0000
        /*0064*/ 	.byte	0x00, 0xf0, 0x11, 0x00


	//----- nvinfo : EIATTR_SPARSE_MMA_MASK
	.align		4
.L_19:
        /*0068*/ 	.byte	0x03, 0x50
        /*006a*/ 	.short	0x0000


	//----- nvinfo : EIATTR_MAXREG_COUNT
	.align		4
        /*006c*/ 	.byte	0x03, 0x1b
        /*006e*/ 	.short	0x00ff


	//----- nvinfo : EIATTR_MERCURY_ISA_VERSION
	.align		4
        /*0070*/ 	.byte	0x03, 0x5f
        /*0072*/ 	.short	0x0101


	//----- nvinfo : EIATTR_VRC_CTA_INIT_COUNT
	.align		4
        /*0074*/ 	.byte	0x02, 0x4a
	.zero		1
	.zero		1


	//----- nvinfo : EIATTR_EXIT_INSTR_OFFSETS
	.align		4
        /*0078*/ 	.byte	0x04, 0x1c
        /*007a*/ 	.short	(.L_21 - .L_20)


	//   ....[0]....
.L_20:
        /*007c*/ 	.word	0x00000100


	//   ....[1]....
        /*0080*/ 	.word	0x00000c00


	//   ....[2]....
        /*0084*/ 	.word	0x00000e60


	//   ....[3]....
        /*0088*/ 	.word	0x00000ea0


	//   ....[4]....
        /*008c*/ 	.word	0x00000f90


	//   ....[5]....
        /*0090*/ 	.word	0x00000fd0


	//   ....[6]....
        /*0094*/ 	.word	0x000010b0


	//   ....[7]....
        /*0098*/ 	.word	0x000010f0


	//   ....[8]....
        /*009c*/ 	.word	0x000011b0


	//   ....[9]....
        /*00a0*/ 	.word	0x000011f0


	//----- nvinfo : EIATTR_CRS_STACK_SIZE
	.align		4
.L_21:
        /*00a4*/ 	.byte	0x04, 0x1e
        /*00a6*/ 	.short	(.L_23 - .L_22)
.L_22:
        /*00a8*/ 	.word	0x00000000


	//----- nvinfo : EIATTR_CBANK_PARAM_SIZE
	.align		4
.L_23:
        /*00ac*/ 	.byte	0x03, 0x19
        /*00ae*/ 	.short	0x0028


	//----- nvinfo : EIATTR_PARAM_CBANK
	.align		4
        /*00b0*/ 	.byte	0x04, 0x0a
        /*00b2*/ 	.short	(.L_25 - .L_24)
	.align		4
.L_24:
        /*00b4*/ 	.word	index@(.nv.constant0.Thin)
        /*00b8*/ 	.short	0x0380
        /*00ba*/ 	.short	0x0028


	//----- nvinfo : EIATTR_SW_WAR
	.align		4
.L_25:
        /*00bc*/ 	.byte	0x04, 0x36
        /*00be*/ 	.short	(.L_27 - .L_26)
.L_26:
        /*00c0*/ 	.word	0x00000008
.L_27:


//--------------------- .nv.callgraph             --------------------------
	.section	.nv.callgraph,"",@"SHT_CUDA_CALLGRAPH"
	.align	4
	.sectionentsize	8
	.align		4
        /*0000*/ 	.word	0x00000000
	.align		4
        /*0004*/ 	.word	0xffffffff
	.align		4
        /*0008*/ 	.word	0x00000000
	.align		4
        /*000c*/ 	.word	0xfffffffe
	.align		4
        /*0010*/ 	.word	0x00000000
	.align		4
        /*0014*/ 	.word	0xfffffffd
	.align		4
        /*0018*/ 	.word	0x00000000
	.align		4
        /*001c*/ 	.word	0xfffffffc


//--------------------- .text.Thin                --------------------------
	.section	.text.Thin,"ax",@progbits
	.align	128
        .global         Thin
        .type           Thin,@function
        .size           Thin,(.L_x_48 - Thin)
        .other          Thin,@"STO_CUDA_ENTRY STV_DEFAULT"
Thin:
.text.Thin:
[----:B------:R-:W-:Y:S01]  /*0000*/  LDC R1, c[0x0][0x37c] ;  /* 0x0000df00ff017b82 */ /* 0x000fe20000000800 */
[----:B------:R-:W0:Y:S07]  /*0010*/  S2R R2, SR_TID.Y ;  /* 0x0000000000027919 */ /* 0x000e2e0000002200 */
[----:B------:R-:W1:Y:S01]  /*0020*/  LDC R0, c[0x0][0x360] ;  /* 0x0000d800ff007b82 */ /* 0x000e620000000800 */
[----:B------:R-:W2:Y:S01]  /*0030*/  LDCU.64 UR8, c[0x0][0x380] ;  /* 0x00007000ff0877ac */ /* 0x000ea20008000a00 */
[----:B------:R-:W1:Y:S06]  /*0040*/  S2R R5, SR_TID.X ;  /* 0x0000000000057919 */ /* 0x000e6c0000002100 */
[----:B------:R-:W0:Y:S08]  /*0050*/  S2UR UR5, SR_CTAID.Y ;  /* 0x00000000000579c3 */ /* 0x000e300000002600 */
[----:B------:R-:W0:Y:S08]  /*0060*/  LDC R3, c[0x0][0x364] ;  /* 0x0000d900ff037b82 */ /* 0x000e300000000800 */
[----:B------:R-:W1:Y:S08]  /*0070*/  S2UR UR4, SR_CTAID.X ;  /* 0x00000000000479c3 */ /* 0x000e700000002500 */
[----:B------:R-:W3:Y:S01]  /*0080*/  LDC R13, c[0x0][0x388] ;  /* 0x0000e200ff0d7b82 */ /* 0x000ee20000000800 */
[----:B0-----:R-:W-:-:S04]  /*0090*/  IMAD R3, R3, UR5, R2 ;  /* 0x0000000503037c24 */ /* 0x001fc8000f8e0202 */
[----:B------:R-:W-:Y:S02]  /*00a0*/  VIADD R2, R3, 0x1 ;  /* 0x0000000103027836 */ /* 0x000fe40000000000 */
[----:B-1----:R-:W-:-:S03]  /*00b0*/  IMAD R0, R0, UR4, R5 ;  /* 0x0000000400007c24 */ /* 0x002fc6000f8e0205 */
[----:B--2---:R-:W-:-:S04]  /*00c0*/  ISETP.GE.AND P0, PT, R2, UR9, PT ;  /* 0x0000000902007c0c */ /* 0x004fc8000bf06270 */
[----:B------:R-:W-:-:S04]  /*00d0*/  ISETP.GE.OR P0, PT, R0, UR8, P0 ;  /* 0x0000000800007c0c */ /* 0x000fc80008706670 */
[----:B------:R-:W-:-:S04]  /*00e0*/  ISETP.EQ.OR P0, PT, R3, RZ, P0 ;  /* 0x000000ff0300720c */ /* 0x000fc80000702670 */
[----:B---3--:R-:W-:-:S13]  /*00f0*/  ISETP.LT.OR P0, PT, R13, 0x3, P0 ;  /* 0x000000030d00780c */ /* 0x008fda0000701670 */
[----:B------:R-:W-:Y:S05]  /*0100*/  @P0 EXIT ;  /* 0x000000000000094d */ /* 0x000fea0003800000 */
[C---:B------:R-:W-:Y:S01]  /*0110*/  ISETP.NE.AND P0, PT, R13.reuse, 0x3, PT ;  /* 0x000000030d00780c */ /* 0x040fe20003f05270 */
[----:B------:R-:W-:Y:S01]  /*0120*/  IMAD R12, R0, UR9, R3 ;  /* 0x00000009000c7c24 */ /* 0x000fe2000f8e0203 */
[----:B------:R-:W0:Y:S01]  /*0130*/  LDCU.64 UR6, c[0x0][0x358] ;  /* 0x00006b00ff0677ac */ /* 0x000e220008000a00 */
[C---:B------:R-:W-:Y:S01]  /*0140*/  VIADD R0, R13.reuse, 0xffffffff ;  /* 0xffffffff0d007836 */ /* 0x040fe20000000000 */
[----:B------:R-:W-:Y:S01]  /*0150*/  IADD3 R2, PT, PT, R13, 0x1, RZ ;  /* 0x000000010d027810 */ /* 0x000fe20007ffe0ff */
[-C--:B------:R-:W-:Y:S01]  /*0160*/  IMAD R4, R12, R13.reuse, RZ ;  /* 0x0000000d0c047224 */ /* 0x080fe200078e02ff */
[----:B------:R-:W-:Y:S01]  /*0170*/  UMOV UR4, 0x1 ;  /* 0x0000000100047882 */ /* 0x000fe20000000000 */
[----:B------:R-:W-:-:S06]  /*0180*/  LOP3.LUT R3, RZ, R13, RZ, 0x33, !PT ;  /* 0x0000000dff037212 */ /* 0x000fcc00078e33ff */
[----:B------:R-:W-:Y:S05]  /*0190*/  @!P0 BRA `(.L_x_0) ;  /* 0x00000008008c8947 */ /* 0x000fea0003800000 */
[----:B------:R-:W1:Y:S01]  /*01a0*/  LDC R5, c[0x0][0x388] ;  /* 0x0000e200ff057b82 */ /* 0x000e620000000800 */
[----:B------:R-:W-:Y:S01]  /*01b0*/  VIADD R12, R12, 0xffffffff ;  /* 0xffffffff0c0c7836 */ /* 0x000fe20000000000 */
[----:B------:R-:W-:Y:S01]  /*01c0*/  LOP3.LUT R28, R13, 0x7ffffffe, RZ, 0xc0, !PT ;  /* 0x7ffffffe0d1c7812 */ /* 0x000fe200078ec0ff */
[----:B------:R-:W-:Y:S01]  /*01d0*/  IMAD.MOV.U32 R27, RZ, RZ, R4 ;  /* 0x000000ffff1b7224 */ /* 0x000fe200078e0004 */
[----:B------:R-:W-:Y:S01]  /*01e0*/  UMOV UR4, 0x2 ;  /* 0x0000000200047882 */ /* 0x000fe20000000000 */
[----:B------:R-:W-:Y:S01]  /*01f0*/  IMAD R26, R12, R13, RZ ;  /* 0x0000000d0c1a7224 */ /* 0x000fe200078e02ff */
[----:B------:R-:W-:Y:S02]  /*0200*/  IADD3 R28, PT, PT, -R28, RZ, RZ ;  /* 0x000000ff1c1c7210 */ /* 0x000fe40007ffe1ff */
[----:B------:R-:W2:Y:S08]  /*0210*/  LDC.64 R6, c[0x0][0x3a0] ;  /* 0x0000e800ff067b82 */ /* 0x000eb00000000a00 */
[----:B------:R-:W3:Y:S08]  /*0220*/  LDC.64 R8, c[0x0][0x390] ;  /* 0x0000e400ff087b82 */ /* 0x000ef00000000a00 */
[----:B------:R-:W4:Y:S02]  /*0230*/  LDC.64 R10, c[0x0][0x398] ;  /* 0x0000e600ff0a7b82 */ /* 0x000f240000000a00 */
.L_x_31:
[----:B01234-:R-:W-:-:S04]  /*0240*/  VIADD R17, R27, 0x1 ;  /* 0x000000011b117836 */ /* 0x01ffc80000000000 */
[----:B---3--:R-:W-:-:S05]  /*0250*/  IMAD.WIDE R12, R17, 0x4, R8 ;  /* 0x00000004110c7825 */ /* 0x008fca00078e0208 */
[----:B0-----:R-:W3:Y:S01]  /*0260*/  LDG.E R22, desc[UR6][R12.64] ;  /* 0x000000060c167981 */ /* 0x001ee2000c1e1900 */
[----:B----4-:R-:W-:-:S05]  /*0270*/  IMAD.WIDE R14, R17, 0x4, R10 ;  /* 0x00000004110e7825 */ /* 0x010fca00078e020a */
[----:B------:R0:W5:Y:S01]  /*0280*/  LDG.E R29, desc[UR6][R14.64] ;  /* 0x000000060e1d7981 */ /* 0x000162000c1e1900 */
[----:B------:R-:W-:Y:S01]  /*0290*/  UMOV UR8, 0xe9b98e4a ;  /* 0xe9b98e4a00087882 */ /* 0x000fe20000000000 */
[----:B------:R-:W-:Y:S01]  /*02a0*/  UMOV UR9, 0x4005fdbb ;  /* 0x4005fdbb00097882 */ /* 0x000fe20000000000 */
[----:B------:R-:W-:Y:S01]  /*02b0*/  UMOV UR10, 0x5441c730 ;  /* 0x5441c730000a7882 */ /* 0x000fe20000000000 */
[----:B------:R-:W-:Y:S01]  /*02c0*/  UMOV UR11, 0x3fd921fb ;  /* 0x3fd921fb000b7882 */ /* 0x000fe20000000000 */
[----:B------:R-:W-:Y:S01]  /*02d0*/  IADD3 R28, PT, PT, R28, 0x2, RZ ;  /* 0x000000021c1c7810 */ /* 0x000fe20007ffe0ff */
[----:B------:R-:W-:Y:S01]  /*02e0*/  BSSY.RECONVERGENT B0, `(.L_x_1) ;  /* 0x0000044000007945 */ /* 0x000fe20003800200 */
[----:B--2---:R-:W-:Y:S02]  /*02f0*/  IMAD.WIDE R16, R17, 0x4, R6 ;  /* 0x0000000411107825 */ /* 0x004fe400078e0206 */
[----:B------:R-:W-:Y:S02]  /*0300*/  ISETP.NE.AND P1, PT, R28, -0x2, PT ;  /* 0xfffffffe1c00780c */ /* 0x000fe40003f25270 */
[----:B------:R-:W-:-:S04]  /*0310*/  IMAD.WIDE R18, R3, 0x4, R14 ;  /* 0x0000000403127825 */ /* 0x000fc800078e020e */
[----:B------:R-:W-:Y:S01]  /*0320*/  IMAD.WIDE R20, R2, 0x4, R14 ;  /* 0x0000000402147825 */ /* 0x000fe200078e020e */
[----:B---3--:R-:W2:Y:S02]  /*0330*/  F2F.F64.F32 R22, R22 ;  /* 0x0000001600167310 */ /* 0x008ea40000201800 */
[C---:B--2---:R-:W-:Y:S02]  /*0340*/  DSETP.GT.AND P0, PT, R22.reuse, UR8, PT ;  /* 0x0000000816007e2a */ /* 0x044fe4000bf04000 */
[----:B------:R-:W-:-:S14]  /*0350*/  DSETP.GEU.AND P2, PT, R22, UR10, PT ;  /* 0x0000000a16007e2a */ /* 0x000fdc000bf4e000 */
[----:B0-----:R-:W-:Y:S05]  /*0360*/  @!P0 BRA P2, `(.L_x_2) ;  /* 0x0000000000308947 */ /* 0x001fea0001000000 */
[----:B------:R-:W2:Y:S01]  /*0370*/  LDG.E R22, desc[UR6][R14.64+0x4] ;  /* 0x000004060e167981 */ /* 0x000ea2000c1e1900 */
[----:B------:R-:W-:Y:S01]  /*0380*/  BSSY.RELIABLE B1, `(.L_x_3) ;  /* 0x0000008000017945 */ /* 0x000fe20003800100 */
[----:B--2--5:R-:W-:-:S13]  /*0390*/  FSETP.GT.AND P0, PT, R29, R22, PT ;  /* 0x000000161d00720b */ /* 0x024fda0003f04000 */
[----:B------:R-:W-:Y:S05]  /*03a0*/  @!P0 BRA `(.L_x_4) ;  /* 0x0000000000148947 */ /* 0x000fea0003800000 */
[----:B------:R-:W2:Y:S02]  /*03b0*/  LDG.E R22, desc[UR6][R14.64+-0x4] ;  /* 0xfffffc060e167981 */ /* 0x000ea4000c1e1900 */
[----:B--2---:R-:W-:-:S13]  /*03c0*/  FSETP.GT.AND P0, PT, R29, R22, PT ;  /* 0x000000161d00720b */ /* 0x004fda0003f04000 */
[----:B------:R0:W-:Y:S01]  /*03d0*/  @P0 STG.E desc[UR6][R16.64], R29 ;  /* 0x0000001d10000986 */ /* 0x0001e2000c101906 */
[----:B------:R-:W-:Y:S05]  /*03e0*/  @P0 BREAK.RELIABLE B1 ;  /* 0x0000000000010942 */ /* 0x000fea0003800100 */
[----:B------:R-:W-:Y:S05]  /*03f0*/  @P0 BRA `(.L_x_5) ;  /* 0x0000000000c80947 */ /* 0x000fea0003800000 */
.L_x_4:
[----:B------:R-:W-:Y:S05]  /*0400*/  BSYNC.RELIABLE B1 ;  /* 0x0000000000017941 */ /* 0x000fea0003800100 */
.L_x_3:
[----:B------:R2:W-:Y:S01]  /*0410*/  STG.E desc[UR6][R16.64], RZ ;  /* 0x000000ff10007986 */ /* 0x0005e2000c101906 */
[----:B------:R-:W-:Y:S05]  /*0420*/  BRA `(.L_x_5) ;  /* 0x0000000000bc7947 */ /* 0x000fea0003800000 */
.L_x_2:
[----:B------:R-:W-:Y:S01]  /*0430*/  UMOV UR12, 0x7f315564 ;  /* 0x7f315564000c7882 */ /* 0x000fe20000000000 */
[----:B------:R-:W-:Y:S02]  /*0440*/  UMOV UR13, 0x3ff2d97c ;  /* 0x3ff2d97c000d7882 */ /* 0x000fe40000000000 */
[----:B------:R-:W-:-:S14]  /*0450*/  DSETP.GEU.AND P0, PT, R22, UR12, PT ;  /* 0x0000000c16007e2a */ /* 0x000fdc000bf0e000 */
[----:B------:R-:W-:Y:S05]  /*0460*/  @P0 BRA `(.L_x_6) ;  /* 0x0000000000300947 */ /* 0x000fea0003800000 */
        /* <DEDUP_REMOVED lines=9> */
.L_x_8:
[----:B------:R-:W-:Y:S05]  /*0500*/  BSYNC.RELIABLE B1 ;  /* 0x0000000000017941 */ /* 0x000fea0003800100 */
.L_x_7:
[----:B------:R2:W-:Y:S01]  /*0510*/  STG.E desc[UR6][R16.64], RZ ;  /* 0x000000ff10007986 */ /* 0x0005e2000c101906 */
[----:B------:R-:W-:Y:S05]  /*0520*/  BRA `(.L_x_5) ;  /* 0x00000000007c7947 */ /* 0x000fea0003800000 */
.L_x_6:
[----:B------:R-:W-:Y:S01]  /*0530*/  UMOV UR12, 0x295238fc ;  /* 0x295238fc000c7882 */ /* 0x000fe20000000000 */
[----:B------:R-:W-:Y:S02]  /*0540*/  UMOV UR13, 0x3fff6a7a ;  /* 0x3fff6a7a000d7882 */ /* 0x000fe40000000000 */
[----:B------:R-:W-:Y:S01]  /*0550*/  DSETP.GEU.AND P0, PT, R22, UR12, PT ;  /* 0x0000000c16007e2a */ /* 0x000fe2000bf0e000 */
[----:B------:R-:W-:-:S04]  /*0560*/  VIADD R23, R26, 0x1 ;  /* 0x000000011a177836 */ /* 0x000fc80000000000 */
[----:B------:R-:W-:-:S09]  /*0570*/  IMAD.WIDE R22, R23, 0x4, R10 ;  /* 0x0000000417167825 */ /* 0x000fd200078e020a */
[----:B------:R-:W-:Y:S05]  /*0580*/  @P0 BRA `(.L_x_9) ;  /* 0x0000000000340947 */ /* 0x000fea0003800000 */
[----:B-1----:R-:W-:-:S06]  /*0590*/  IMAD.WIDE.U32 R24, R5, 0x4, R14 ;  /* 0x0000000405187825 */ /* 0x002fcc00078e000e */
        /* <DEDUP_REMOVED lines=9> */
.L_x_11:
[----:B------:R-:W-:Y:S05]  /*0630*/  BSYNC.RELIABLE B1 ;  /* 0x0000000000017941 */ /* 0x000fea0003800100 */
.L_x_10:
[----:B------:R1:W-:Y:S01]  /*0640*/  STG.E desc[UR6][R16.64], RZ ;  /* 0x000000ff10007986 */ /* 0x0003e2000c101906 */
[----:B------:R-:W-:Y:S05]  /*0650*/  BRA `(.L_x_5) ;  /* 0x0000000000307947 */ /* 0x000fea0003800000 */
.L_x_9:
[----:B------:R-:W-:-:S06]  /*0660*/  IMAD.WIDE R24, R0, 0x4, R14 ;  /* 0x0000000400187825 */ /* 0x000fcc00078e020e */
        /* <DEDUP_REMOVED lines=9> */
.L_x_13:
[----:B------:R-:W-:Y:S05]  /*0700*/  BSYNC.RELIABLE B1 ;  /* 0x0000000000017941 */ /* 0x000fea0003800100 */
.L_x_12:
[----:B------:R4:W-:Y:S02]  /*0710*/  STG.E desc[UR6][R16.64], RZ ;  /* 0x000000ff10007986 */ /* 0x0009e4000c101906 */
.L_x_5:
[----:B------:R-:W-:Y:S05]  /*0720*/  BSYNC.RECONVERGENT B0 ;  /* 0x0000000000007941 */ /* 0x000fea0003800200 */
.L_x_1:
[----:B------:R-:W-:Y:S05]  /*0730*/  WARPSYNC.ALL ;  /* 0x0000000000007948 */ /* 0x000fea0003800000 */
[----:B------:R-:W2:Y:S04]  /*0740*/  LDG.E R22, desc[UR6][R12.64+0x4] ;  /* 0x000004060c167981 */ /* 0x000ea8000c1e1900 */
[----:B------:R0:W5:Y:S01]  /*0750*/  LDG.E R25, desc[UR6][R14.64+0x4] ;  /* 0x000004060e197981 */ /* 0x000162000c1e1900 */
[----:B------:R-:W-:Y:S01]  /*0760*/  BSSY.RECONVERGENT B0, `(.L_x_14) ;  /* 0x0000040000007945 */ /* 0x000fe20003800200 */
[----:B--2---:R-:W2:Y:S02]  /*0770*/  F2F.F64.F32 R22, R22 ;  /* 0x0000001600167310 */ /* 0x004ea40000201800 */
[----:B--2---:R-:W-:-:S06]  /*0780*/  DSETP.GT.AND P0, PT, R22, UR8, PT ;  /* 0x0000000816007e2a */ /* 0x004fcc000bf04000 */
[----:B------:R-:W-:-:S14]  /*0790*/  DSETP.LT.OR P0, PT, R22, UR10, P0 ;  /* 0x0000000a16007e2a */ /* 0x000fdc0008701400 */
[----:B0-----:R-:W-:Y:S05]  /*07a0*/  @P0 BRA `(.L_x_15) ;  /* 0x0000000000bc0947 */ /* 0x001fea0003800000 */
[----:B------:R-:W-:Y:S01]  /*07b0*/  UMOV UR8, 0x7f315564 ;  /* 0x7f31556400087882 */ /* 0x000fe20000000000 */
[----:B------:R-:W-:Y:S02]  /*07c0*/  UMOV UR9, 0x3ff2d97c ;  /* 0x3ff2d97c00097882 */ /* 0x000fe40000000000 */
[----:B------:R-:W-:-:S14]  /*07d0*/  DSETP.GEU.AND P0, PT, R22, UR8, PT ;  /* 0x0000000816007e2a */ /* 0x000fdc000bf0e000 */
[----:B------:R-:W-:Y:S05]  /*07e0*/  @!P0 BRA `(.L_x_16) ;  /* 0x0000000000788947 */ /* 0x000fea0003800000 */
[----:B------:R-:W-:Y:S01]  /*07f0*/  UMOV UR8, 0x295238fc ;  /* 0x295238fc00087882 */ /* 0x000fe20000000000 */
[----:B------:R-:W-:Y:S02]  /*0800*/  UMOV UR9, 0x3fff6a7a ;  /* 0x3fff6a7a00097882 */ /* 0x000fe40000000000 */
[----:B------:R-:W-:-:S14]  /*0810*/  DSETP.GEU.AND P0, PT, R22, UR8, PT ;  /* 0x0000000816007e2a */ /* 0x000fdc000bf0e000 */
[----:B------:R-:W-:Y:S05]  /*0820*/  @!P0 BRA `(.L_x_17) ;  /* 0x0000000000348947 */ /* 0x000fea0003800000 */
[----:B------:R-:W2:Y:S01]  /*0830*/  LDG.E R20, desc[UR6][R20.64+-0x4] ;  /* 0xfffffc0614147981 */ /* 0x000ea2000c1e1900 */
[----:B------:R-:W-:Y:S01]  /*0840*/  BSSY.RELIABLE B1, `(.L_x_18) ;  /* 0x0000007000017945 */ /* 0x000fe20003800100 */
[----:B--2--5:R-:W-:-:S13]  /*0850*/  FSETP.GT.AND P0, PT, R25, R20, PT ;  /* 0x000000141900720b */ /* 0x024fda0003f04000 */
[----:B------:R-:W-:Y:S05]  /*0860*/  @!P0 BRA `(.L_x_19) ;  /* 0x0000000000108947 */ /* 0x000fea0003800000 */
[----:B------:R-:W2:Y:S02]  /*0870*/  LDG.E R18, desc[UR6][R18.64+0xc] ;  /* 0x00000c0612127981 */ /* 0x000ea4000c1e1900 */
[----:B--2---:R-:W-:-:S13]  /*0880*/  FSETP.GT.AND P0, PT, R25, R18, PT ;  /* 0x000000121900720b */ /* 0x004fda0003f04000 */
[----:B------:R-:W-:Y:S05]  /*0890*/  @P0 BREAK.RELIABLE B1 ;  /* 0x0000000000010942 */ /* 0x000fea0003800100 */
[----:B------:R-:W-:Y:S05]  /*08a0*/  @P0 BRA `(.L_x_20) ;  /* 0x00000000000c0947 */ /* 0x000fea0003800000 */
.L_x_19:
[----:B------:R-:W-:Y:S05]  /*08b0*/  BSYNC.RELIABLE B1 ;  /* 0x0000000000017941 */ /* 0x000fea0003800100 */
.L_x_18:
[----:B------:R2:W-:Y:S01]  /*08c0*/  STG.E desc[UR6][R16.64+0x4], RZ ;  /* 0x000004ff10007986 */ /* 0x0005e2000c101906 */
[----:B------:R-:W-:Y:S05]  /*08d0*/  BRA `(.L_x_21) ;  /* 0x0000000000a07947 */ /* 0x000fea0003800000 */
.L_x_20:
[----:B------:R0:W-:Y:S01]  /*08e0*/  STG.E desc[UR6][R16.64+0x4], R25 ;  /* 0x0000041910007986 */ /* 0x0001e2000c101906 */
[----:B------:R-:W-:Y:S05]  /*08f0*/  BRA `(.L_x_21) ;  /* 0x0000000000987947 */ /* 0x000fea0003800000 */
.L_x_17:
        /* <DEDUP_REMOVED lines=8> */
.L_x_23:
[----:B------:R-:W-:Y:S05]  /*0980*/  BSYNC.RELIABLE B1 ;  /* 0x0000000000017941 */ /* 0x000fea0003800100 */
.L_x_22:
[----:B------:R0:W-:Y:S01]  /*0990*/  STG.E desc[UR6][R16.64+0x4], RZ ;  /* 0x000004ff10007986 */ /* 0x0001e2000c101906 */
[----:B------:R-:W-:Y:S05]  /*09a0*/  BRA `(.L_x_21) ;  /* 0x00000000006c7947 */ /* 0x000fea0003800000 */
.L_x_24:
[----:B------:R0:W-:Y:S01]  /*09b0*/  STG.E desc[UR6][R16.64+0x4], R25 ;  /* 0x0000041910007986 */ /* 0x0001e2000c101906 */
[----:B------:R-:W-:Y:S05]  /*09c0*/  BRA `(.L_x_21) ;  /* 0x0000000000647947 */ /* 0x000fea0003800000 */
.L_x_16:
        /* <DEDUP_REMOVED lines=8> */
.L_x_26:
[----:B------:R-:W-:Y:S05]  /*0a50*/  BSYNC.RELIABLE B1 ;  /* 0x0000000000017941 */ /* 0x000fea0003800100 */
.L_x_25:
[----:B------:R0:W-:Y:S01]  /*0a60*/  STG.E desc[UR6][R16.64+0x4], RZ ;  /* 0x000004ff10007986 */ /* 0x0001e2000c101906 */
[----:B------:R-:W-:Y:S05]  /*0a70*/  BRA `(.L_x_21) ;  /* 0x0000000000387947 */ /* 0x000fea0003800000 */
.L_x_27:
[----:B------:R0:W-:Y:S01]  /*0a80*/  STG.E desc[UR6][R16.64+0x4], R25 ;  /* 0x0000041910007986 */ /* 0x0001e2000c101906 */
[----:B------:R-:W-:Y:S05]  /*0a90*/  BRA `(.L_x_21) ;  /* 0x0000000000307947 */ /* 0x000fea0003800000 */
.L_x_15:
        /* <DEDUP_REMOVED lines=8> */
.L_x_29:
[----:B------:R-:W-:Y:S05]  /*0b20*/  BSYNC.RELIABLE B1 ;  /* 0x0000000000017941 */ /* 0x000fea0003800100 */
.L_x_28:
[----:B------:R0:W-:Y:S01]  /*0b30*/  STG.E desc[UR6][R16.64+0x4], RZ ;  /* 0x000004ff10007986 */ /* 0x0001e2000c101906 */
[----:B------:R-:W-:Y:S05]  /*0b40*/  BRA `(.L_x_21) ;  /* 0x0000000000047947 */ /* 0x000fea0003800000 */
.L_x_30:
[----:B------:R0:W-:Y:S02]  /*0b50*/  STG.E desc[UR6][R16.64+0x4], R25 ;  /* 0x0000041910007986 */ /* 0x0001e4000c101906 */
.L_x_21:
[----:B------:R-:W-:Y:S05]  /*0b60*/  BSYNC.RECONVERGENT B0 ;  /* 0x0000000000007941 */ /* 0x000fea0003800200 */
.L_x_14:
[----:B------:R-:W-:Y:S05]  /*0b70*/  WARPSYNC.ALL ;  /* 0x0000000000007948 */ /* 0x000fea0003800000 */
[----:B------:R-:W-:Y:S01]  /*0b80*/  UIADD3 UR4, UPT, UPT, UR4, 0x2, URZ ;  /* 0x0000000204047890 */ /* 0x000fe2000fffe0ff */
[----:B------:R-:W-:Y:S01]  /*0b90*/  IADD3 R26, PT, PT, R26, 0x2, RZ ;  /* 0x000000021a1a7810 */ /* 0x000fe20007ffe0ff */
[----:B------:R-:W-:Y:S01]  /*0ba0*/  VIADD R27, R27, 0x2 ;  /* 0x000000021b1b7836 */ /* 0x000fe20000000000 */
[----:B------:R-:W-:Y:S09]  /*0bb0*/  @P1 BRA `(.L_x_31) ;  /* 0xfffffff400a01947 */ /* 0x000ff2000383ffff */
[----:B------:R-:W-:-:S12]  /*0bc0*/  UIADD3 UR4, UPT, UPT, UR4, -0x1, URZ ;  /* 0xffffffff04047890 */ /* 0x000fd8000fffe0ff */
.L_x_0:
[----:B------:R-:W1:Y:S02]  /*0bd0*/  LDC R15, c[0x0][0x388] ;  /* 0x0000e200ff0f7b82 */ /* 0x000e640000000800 */
[----:B-1----:R-:W-:-:S04]  /*0be0*/  LOP3.LUT R5, R15, 0x1, RZ, 0xc0, !PT ;  /* 0x000000010f057812 */ /* 0x002fc800078ec0ff */
[----:B------:R-:W-:-:S13]  /*0bf0*/  ISETP.NE.U32.AND P0, PT, R5, 0x1, PT ;  /* 0x000000010500780c */ /* 0x000fda0003f05070 */
[----:B0-----:R-:W-:Y:S05]  /*0c00*/  @P0 EXIT ;  /* 0x000000000000094d */ /* 0x001fea0003800000 */
[----:B------:R-:W0:Y:S01]  /*0c10*/  LDC.64 R8, c[0x0][0x390] ;  /* 0x0000e400ff087b82 */ /* 0x000e220000000a00 */
[----:B------:R-:W-:-:S07]  /*0c20*/  IADD3 R4, PT, PT, R4, UR4, RZ ;  /* 0x0000000404047c10 */ /* 0x000fce000fffe0ff */
[----:B------:R-:W1:Y:S01]  /*0c30*/  LDC.64 R6, c[0x0][0x398] ;  /* 0x0000e600ff067b82 */ /* 0x000e620000000a00 */
[----:B0-----:R-:W-:-:S06]  /*0c40*/  IMAD.WIDE R8, R4, 0x4, R8 ;  /* 0x0000000404087825 */ /* 0x001fcc00078e0208 */
[----:B------:R-:W2:Y:S01]  /*0c50*/  LDG.E R8, desc[UR6][R8.64] ;  /* 0x0000000608087981 */ /* 0x000ea2000c1e1900 */
[----:B-1----:R-:W-:-:S05]  /*0c60*/  IMAD.WIDE R10, R4, 0x4, R6 ;  /* 0x00000004040a7825 */ /* 0x002fca00078e0206 */
[----:B------:R0:W5:Y:S01]  /*0c70*/  LDG.E R5, desc[UR6][R10.64] ;  /* 0x000000060a057981 */ /* 0x000162000c1e1900 */
[----:B------:R-:W-:Y:S01]  /*0c80*/  UMOV UR8, 0xe9b98e4a ;  /* 0xe9b98e4a00087882 */ /* 0x000fe20000000000 */
[----:B------:R-:W-:Y:S01]  /*0c90*/  UMOV UR9, 0x4005fdbb ;  /* 0x4005fdbb00097882 */ /* 0x000fe20000000000 */
[----:B--2---:R-:W1:Y:S02]  /*0ca0*/  F2F.F64.F32 R12, R8 ;  /* 0x00000008000c7310 */ /* 0x004e640000201800 */
[----:B-1----:R-:W-:Y:S01]  /*0cb0*/  DSETP.GT.AND P0, PT, R12, UR8, PT ;  /* 0x000000080c007e2a */ /* 0x002fe2000bf04000 */
[----:B------:R-:W-:Y:S01]  /*0cc0*/  UMOV UR8, 0x5441c730 ;  /* 0x5441c73000087882 */ /* 0x000fe20000000000 */
[----:B------:R-:W-:-:S04]  /*0cd0*/  UMOV UR9, 0x3fd921fb ;  /* 0x3fd921fb00097882 */ /* 0x000fc80000000000 */
        /* <DEDUP_REMOVED lines=10> */
[----:B------:R-:W-:-:S06]  /*0d80*/  IMAD.WIDE.U32 R2, R0, 0x4, R10 ;  /* 0x0000000400027825 */ /* 0x000fcc00078e000a */
[----:B------:R-:W2:Y:S01]  /*0d90*/  LDG.E R2, desc[UR6][R2.64] ;  /* 0x0000000602027981 */ /* 0x000ea2000c1e1900 */
[----:B------:R-:W-:Y:S01]  /*0da0*/  BSSY.RECONVERGENT B0, `(.L_x_35) ;  /* 0x0000008000007945 */ /* 0x000fe20003800200 */
[----:B--2--5:R-:W-:-:S13]  /*0db0*/  FSETP.GT.AND P0, PT, R5, R2, PT ;  /* 0x000000020500720b */ /* 0x024fda0003f04000 */
[----:B------:R-:W-:Y:S05]  /*0dc0*/  @!P0 BRA `(.L_x_36) ;  /* 0x0000000000148947 */ /* 0x000fea0003800000 */
[----:B------:R-:W-:-:S04]  /*0dd0*/  IMAD.IADD R3, R4, 0x1, -R15 ;  /* 0x0000000104037824 */ /* 0x000fc800078e0a0f */
[----:B------:R-:W-:-:S06]  /*0de0*/  IMAD.WIDE R6, R3, 0x4, R6 ;  /* 0x0000000403067825 */ /* 0x000fcc00078e0206 */
[----:B------:R-:W2:Y:S02]  /*0df0*/  LDG.E R6, desc[UR6][R6.64+0x4] ;  /* 0x0000040606067981 */ /* 0x000ea4000c1e1900 */
[----:B--2---:R-:W-:-:S13]  /*0e00*/  FSETP.GT.AND P0, PT, R5, R6, PT ;  /* 0x000000060500720b */ /* 0x004fda0003f04000 */
[----:B------:R-:W-:Y:S05]  /*0e10*/  @P0 BRA `(.L_x_37) ;  /* 0x0000000000140947 */ /* 0x000fea0003800000 */
.L_x_36:
[----:B------:R-:W-:Y:S05]  /*0e20*/  BSYNC.RECONVERGENT B0 ;  /* 0x0000000000007941 */ /* 0x000fea0003800200 */
.L_x_35:
[----:B------:R-:W0:Y:S02]  /*0e30*/  LDC.64 R2, c[0x0][0x3a0] ;  /* 0x0000e800ff027b82 */ /* 0x000e240000000a00 */
[----:B0-----:R-:W-:-:S05]  /*0e40*/  IMAD.WIDE R4, R4, 0x4, R2 ;  /* 0x0000000404047825 */ /* 0x001fca00078e0202 */
[----:B------:R-:W-:Y:S01]  /*0e50*/  STG.E desc[UR6][R4.64], RZ ;  /* 0x000000ff04007986 */ /* 0x000fe2000c101906 */
[----:B------:R-:W-:Y:S05]  /*0e60*/  EXIT ;  /* 0x000000000000794d */ /* 0x000fea0003800000 */
.L_x_37:
[----:B------:R-:W0:Y:S02]  /*0e70*/  LDC.64 R2, c[0x0][0x3a0] ;  /* 0x0000e800ff027b82 */ /* 0x000e240000000a00 */
[----:B0-----:R-:W-:-:S05]  /*0e80*/  IMAD.WIDE R2, R4, 0x4, R2 ;  /* 0x0000000404027825 */ /* 0x001fca00078e0202 */
[----:B------:R-:W-:Y:S01]  /*0e90*/  STG.E desc[UR6][R2.64], R5 ;  /* 0x0000000502007986 */ /* 0x000fe2000c101906 */
[----:B------:R-:W-:Y:S05]  /*0ea0*/  EXIT ;  /* 0x000000000000794d */ /* 0x000fea0003800000 */
.L_x_34:
[----:B------:R-:W-:-:S06]  /*0eb0*/  IMAD.WIDE.U32 R2, R15, 0x4, R10 ;  /* 0x000000040f027825 */ /* 0x000fcc00078e000a */
[----:B------:R-:W2:Y:S01]  /*0ec0*/  LDG.E R2, desc[UR6][R2.64] ;  /* 0x0000000602027981 */ /* 0x000ea2000c1e1900 */
[----:B------:R-:W-:Y:S01]  /*0ed0*/  BSSY.RECONVERGENT B0, `(.L_x_38) ;  /* 0x0000008000007945 */ /* 0x000fe20003800200 */
[----:B--2--5:R-:W-:-:S13]  /*0ee0*/  FSETP.GT.AND P0, PT, R5, R2, PT ;  /* 0x000000020500720b */ /* 0x024fda0003f04000 */
[----:B------:R-:W-:Y:S05]  /*0ef0*/  @!P0 BRA `(.L_x_39) ;  /* 0x0000000000148947 */ /* 0x000fea0003800000 */
[----:B------:R-:W-:-:S05]  /*0f00*/  IADD3 R15, PT, PT, R4, -R15, RZ ;  /* 0x8000000f040f7210 */ /* 0x000fca0007ffe0ff */
[----:B------:R-:W-:-:S06]  /*0f10*/  IMAD.WIDE R6, R15, 0x4, R6 ;  /* 0x000000040f067825 */ /* 0x000fcc00078e0206 */
[----:B------:R-:W2:Y:S02]  /*0f20*/  LDG.E R6, desc[UR6][R6.64] ;  /* 0x0000000606067981 */ /* 0x000ea4000c1e1900 */
[----:B--2---:R-:W-:-:S13]  /*0f30*/  FSETP.GT.AND P0, PT, R5, R6, PT ;  /* 0x000000060500720b */ /* 0x004fda0003f04000 */
[----:B------:R-:W-:Y:S05]  /*0f40*/  @P0 BRA `(.L_x_40) ;  /* 0x0000000000140947 */ /* 0x000fea0003800000 */
.L_x_39:
[----:B------:R-:W-:Y:S05]  /*0f50*/  BSYNC.RECONVERGENT B0 ;  /* 0x0000000000007941 */ /* 0x000fea0003800200 */
.L_x_38:
[----:B------:R-:W0:Y:S02]  /*0f60*/  LDC.64 R2, c[0x0][0x3a0] ;  /* 0x0000e800ff027b82 */ /* 0x000e240000000a00 */
[----:B0-----:R-:W-:-:S05]  /*0f70*/  IMAD.WIDE R2, R4, 0x4, R2 ;  /* 0x0000000404027825 */ /* 0x001fca00078e0202 */
[----:B------:R-:W-:Y:S01]  /*0f80*/  STG.E desc[UR6][R2.64], RZ ;  /* 0x000000ff02007986 */ /* 0x000fe2000c101906 */
[----:B------:R-:W-:Y:S05]  /*0f90*/  EXIT ;  /* 0x000000000000794d */ /* 0x000fea0003800000 */
.L_x_40:
[----:B------:R-:W0:Y:S02]  /*0fa0*/  LDC.64 R2, c[0x0][0x3a0] ;  /* 0x0000e800ff027b82 */ /* 0x000e240000000a00 */
[----:B0-----:R-:W-:-:S05]  /*0fb0*/  IMAD.WIDE R2, R4, 0x4, R2 ;  /* 0x0000000404027825 */ /* 0x001fca00078e0202 */
[----:B------:R-:W-:Y:S01]  /*0fc0*/  STG.E desc[UR6][R2.64], R5 ;  /* 0x0000000502007986 */ /* 0x000fe2000c101906 */
[----:B------:R-:W-:Y:S05]  /*0fd0*/  EXIT ;  /* 0x000000000000794d */ /* 0x000fea0003800000 */
.L_x_33:
[----:B------:R-:W-:-:S06]  /*0fe0*/  IMAD.WIDE R6, R2, 0x4, R10 ;  /* 0x0000000402067825 */ /* 0x000fcc00078e020a */
[----:B------:R-:W2:Y:S01]  /*0ff0*/  LDG.E R6, desc[UR6][R6.64] ;  /* 0x0000000606067981 */ /* 0x000ea2000c1e1900 */
[----:B------:R-:W-:Y:S01]  /*1000*/  BSSY.RECONVERGENT B0, `(.L_x_41) ;  /* 0x0000007000007945 */ /* 0x000fe20003800200 */
[----:B--2--5:R-:W-:-:S13]  /*1010*/  FSETP.GT.AND P0, PT, R5, R6, PT ;  /* 0x000000060500720b */ /* 0x024fda0003f04000 */
[----:B------:R-:W-:Y:S05]  /*1020*/  @!P0 BRA `(.L_x_42) ;  /* 0x0000000000108947 */ /* 0x000fea0003800000 */
[----:B------:R-:W-:-:S06]  /*1030*/  IMAD.WIDE R2, R3, 0x4, R10 ;  /* 0x0000000403027825 */ /* 0x000fcc00078e020a */
[----:B------:R-:W2:Y:S02]  /*1040*/  LDG.E R2, desc[UR6][R2.64] ;  /* 0x0000000602027981 */ /* 0x000ea4000c1e1900 */
[----:B--2---:R-:W-:-:S13]  /*1050*/  FSETP.GT.AND P0, PT, R5, R2, PT ;  /* 0x000000020500720b */ /* 0x004fda0003f04000 */
[----:B------:R-:W-:Y:S05]  /*1060*/  @P0 BRA `(.L_x_43) ;  /* 0x0000000000140947 */ /* 0x000fea0003800000 */
.L_x_42:
[----:B------:R-:W-:Y:S05]  /*1070*/  BSYNC.RECONVERGENT B0 ;  /* 0x0000000000007941 */ /* 0x000fea0003800200 */
.L_x_41:
[----:B------:R-:W0:Y:S02]  /*1080*/  LDC.64 R2, c[0x0][0x3a0] ;  /* 0x0000e800ff027b82 */ /* 0x000e240000000a00 */
[----:B0-----:R-:W-:-:S05]  /*1090*/  IMAD.WIDE R2, R4, 0x4, R2 ;  /* 0x0000000404027825 */ /* 0x001fca00078e0202 */
[----:B------:R-:W-:Y:S01]  /*10a0*/  STG.E desc[UR6][R2.64], RZ ;  /* 0x000000ff02007986 */ /* 0x000fe2000c101906 */
[----:B------:R-:W-:Y:S05]  /*10b0*/  EXIT ;  /* 0x000000000000794d */ /* 0x000fea0003800000 */
.L_x_43:
[----:B------:R-:W0:Y:S02]  /*10c0*/  LDC.64 R2, c[0x0][0x3a0] ;  /* 0x0000e800ff027b82 */ /* 0x000e240000000a00 */
[----:B0-----:R-:W-:-:S05]  /*10d0*/  IMAD.WIDE R2, R4, 0x4, R2 ;  /* 0x0000000404027825 */ /* 0x001fca00078e0202 */
[----:B------:R-:W-:Y:S01]  /*10e0*/  STG.E desc[UR6][R2.64], R5 ;  /* 0x0000000502007986 */ /* 0x000fe2000c101906 */
[----:B------:R-:W-:Y:S05]  /*10f0*/  EXIT ;  /* 0x000000000000794d */ /* 0x000fea0003800000 */
.L_x_32:
[----:B------:R-:W2:Y:S01]  /*1100*/  LDG.E R0, desc[UR6][R10.64+0x4] ;  /* 0x000004060a007981 */ /* 0x000ea2000c1e1900 */
[----:B------:R-:W-:Y:S01]  /*1110*/  BSSY.RECONVERGENT B0, `(.L_x_44) ;  /* 0x0000006000007945 */ /* 0x000fe20003800200 */
[----:B--2--5:R-:W-:-:S13]  /*1120*/  FSETP.GT.AND P0, PT, R5, R0, PT ;  /* 0x000000000500720b */ /* 0x024fda0003f04000 */
[----:B------:R-:W-:Y:S05]  /*1130*/  @!P0 BRA `(.L_x_45) ;  /* 0x00000000000c8947 */ /* 0x000fea0003800000 */
[----:B------:R-:W2:Y:S02]  /*1140*/  LDG.E R10, desc[UR6][R10.64+-0x4] ;  /* 0xfffffc060a0a7981 */ /* 0x000ea4000c1e1900 */
[----:B--2---:R-:W-:-:S13]  /*1150*/  FSETP.GT.AND P0, PT, R5, R10, PT ;  /* 0x0000000a0500720b */ /* 0x004fda0003f04000 */
[----:B------:R-:W-:Y:S05]  /*1160*/  @P0 BRA `(.L_x_46) ;  /* 0x0000000000140947 */ /* 0x000fea0003800000 */
.L_x_45:
[----:B------:R-:W-:Y:S05]  /*1170*/  BSYNC.RECONVERGENT B0 ;  /* 0x0000000000007941 */ /* 0x000fea0003800200 */
.L_x_44:
[----:B------:R-:W0:Y:S02]  /*1180*/  LDC.64 R2, c[0x0][0x3a0] ;  /* 0x0000e800ff027b82 */ /* 0x000e240000000a00 */
[----:B0-----:R-:W-:-:S05]  /*1190*/  IMAD.WIDE R2, R4, 0x4, R2 ;  /* 0x0000000404027825 */ /* 0x001fca00078e0202 */
[----:B------:R-:W-:Y:S01]  /*11a0*/  STG.E desc[UR6][R2.64], RZ ;  /* 0x000000ff02007986 */ /* 0x000fe2000c101906 */
[----:B------:R-:W-:Y:S05]  /*11b0*/  EXIT ;  /* 0x000000000000794d */ /* 0x000fea0003800000 */
.L_x_46:
[----:B------:R-:W0:Y:S02]  /*11c0*/  LDC.64 R2, c[0x0][0x3a0] ;  /* 0x0000e800ff027b82 */ /* 0x000e240000000a00 */
[----:B0-----:R-:W-:-:S05]  /*11d0*/  IMAD.WIDE R2, R4, 0x4, R2 ;  /* 0x0000000404027825 */ /* 0x001fca00078e0202 */
[----:B------:R-:W-:Y:S01]  /*11e0*/  STG.E desc[UR6][R2.64], R5 ;  /* 0x0000000502007986 */ /* 0x000fe2000c101906 */
[----:B------:R-:W-:Y:S05]  /*11f0*/  EXIT ;  /* 0x000000000000794d */ /* 0x000fea0003800000 */
.L_x_47:
[----:B------:R-:W-:-:S00]  /*1200*/  BRA `(.L_x_47) ;  /* 0xfffffffc00fc7947 */ /* 0x000fc0000383ffff */
[----:B------:R-:W-:-:S00]  /*1210*/  NOP ;  /* 0x0000000000007918 */ /* 0x000fc00000000000 */
        /* <DEDUP_REMOVED lines=14> */
.L_x_48:


//--------------------- .nv.shared.reserved.0     --------------------------
	.section	.nv.shared.reserved.0,"aw",@nobits
	.weak		__nv_reservedSMEM_offset_0_alias
	.size		__nv_reservedSMEM_offset_0_alias, 0, 64
	.other		__nv_reservedSMEM_offset_0_alias,@"STO_CUDA_RESERVED_SHARED STV_DEFAULT"
__nv_reservedSMEM_offset_0_alias:
	.zero		0
	.zero		64


//--------------------- .nv.constant0.Thin        --------------------------
	.section	.nv.constant0.Thin,"a",@progbits
	.sectionflags	@""
	.align	4
.nv.constant0.Thin:
	.zero		936


//--------------------- SYMBOLS --------------------------

	.type		.nv.reservedSmem.offset0,@object
	.size		.nv.reservedSmem.offset0,0x4
